//
// Generated by NVIDIA NVVM Compiler
//
// Compiler Build ID: CL-36424714
// Cuda compilation tools, release 13.0, V13.0.88
// Based on NVVM 20.0.0
//

.version 9.0
.target sm_100
.address_size 64

	// .globl	_Z13print_detailsv
.extern .func  (.param .b32 func_retval0) vprintf
(
	.param .b64 vprintf_param_0,
	.param .b64 vprintf_param_1
)
;
.global .align 1 .b8 $str[73] = {116, 105, 100, 32, 58, 32, 37, 100, 44, 32, 98, 105, 100, 46, 120, 32, 58, 32, 37, 32, 100, 44, 32, 98, 105, 100, 46, 121, 32, 58, 32, 37, 100, 44, 32, 103, 105, 100, 32, 58, 32, 37, 100, 44, 32, 119, 114, 97, 112, 95, 105, 100, 32, 58, 32, 37, 100, 44, 32, 103, 98, 105, 100, 46, 121, 32, 58, 32, 37, 100, 32, 10};

.visible .entry _Z13print_detailsv()
{
	.local .align 8 .b8 	__local_depot0[24];
	.reg .b64 	%SP;
	.reg .b64 	%SPL;
	.reg .b32 	%r<11>;
	.reg .b64 	%rd<5>;

	mov.u64 	%SPL, __local_depot0;
	cvta.local.u64 	%SP, %SPL;
	add.u64 	%rd1, %SP, 0;
	add.u64 	%rd2, %SPL, 0;
	mov.u32 	%r1, %ctaid.y;
	mov.u32 	%r2, %nctaid.x;
	mov.u32 	%r3, %ntid.x;
	mov.u32 	%r4, %ctaid.x;
	mov.u32 	%r5, %tid.x;
	mad.lo.s32 	%r6, %r1, %r2, %r4;
	mad.lo.s32 	%r7, %r6, %r3, %r5;
	shr.u32 	%r8, %r5, 5;
	st.local.v2.u32 	[%rd2], {%r5, %r4};
	st.local.v2.u32 	[%rd2+8], {%r1, %r7};
	st.local.v2.u32 	[%rd2+16], {%r8, %r6};
	mov.u64 	%rd3, $str;
	cvta.global.u64 	%rd4, %rd3;
	{ // callseq 0, 0
	.param .b64 param0;
	st.param.b64 	[param0], %rd4;
	.param .b64 param1;
	st.param.b64 	[param1], %rd1;
	.param .b32 retval0;
	call.uni (retval0), 
	vprintf, 
	(
	param0, 
	param1
	);
	ld.param.b32 	%r9, [retval0];
	} // callseq 0
	ret;

}


// ===== COMPILED SASS (sm_100) =====

	.target	sm_100

	.elftype	@"ET_EXEC"


//--------------------- .note.nv.tkinfo           --------------------------
	.section	.note.nv.tkinfo,"",@"SHT_NOTE"
	.sectionflags	@"SHF_NOTE_NV_TKINFO"
	.tkinfo
        /*0018*/ 	.word	0x00000002
        /*0030*/ 	.string	""
        /*0030*/ 	.string	"ptxas"
        /*0030*/ 	.string	"Cuda compilation tools, release 13.0, V13.0.88"
        /*0030*/ 	.string	"Build cuda_13.0.r13.0/compiler.36424714_0"
        /*0030*/ 	.string	"-arch sm_100 -m 64 "



//--------------------- .note.nv.cuinfo           --------------------------
	.section	.note.nv.cuinfo,"",@"SHT_NOTE"
	.sectionflags	@"SHF_NOTE_NV_CUINFO"
        /*0018*/ 	.short	0x0002
        /*001a*/ 	.short	0x0064
        /*001c*/ 	.short	0x0082
	.zero		2


//--------------------- .nv.info                  --------------------------
	.section	.nv.info,"",@"SHT_CUDA_INFO"
	.align	4


	//----- nvinfo : EIATTR_REGCOUNT
	.align		4
        /*0000*/ 	.byte	0x04, 0x2f
        /*0002*/ 	.short	(.L_2 - .L_1)
	.align		4
.L_1:
        /*0004*/ 	.word	index@(_Z13print_detailsv)
        /*0008*/ 	.word	0x00000018


	//----- nvinfo : EIATTR_FRAME_SIZE
	.align		4
.L_2:
        /*000c*/ 	.byte	0x04, 0x11
        /*000e*/ 	.short	(.L_4 - .L_3)
	.align		4
.L_3:
        /*0010*/ 	.word	index@(_Z13print_detailsv)
        /*0014*/ 	.word	0x00000018


	//----- nvinfo : EIATTR_MIN_STACK_SIZE
	.align		4
.L_4:
        /*0018*/ 	.byte	0x04, 0x12
        /*001a*/ 	.short	(.L_6 - .L_5)
	.align		4
.L_5:
        /*001c*/ 	.word	index@(_Z13print_detailsv)
        /*0020*/ 	.word	0x00000018
.L_6:


//--------------------- .nv.compat                --------------------------
	.section	.nv.compat,"",@"SHT_CUDA_COMPAT_INFO"
	.align	4
        /*0000*/ 	.byte	0x02, 0x09, 0x00, 0x00, 0x02, 0x02, 0x01, 0x00, 0x02, 0x05, 0x05, 0x00, 0x03, 0x07, 0x01, 0x01
        /*0010*/ 	.byte	0x02, 0x03, 0x00, 0x00, 0x02, 0x06, 0x01, 0x00, 0x04, 0x0b, 0x08, 0x00, 0x09, 0x00, 0x00, 0x00
        /*0020*/ 	.byte	0x00, 0x00, 0x00, 0x00


//--------------------- .nv.info._Z13print_detailsv --------------------------
	.section	.nv.info._Z13print_detailsv,"",@"SHT_CUDA_INFO"
	.sectionflags	@""
	.align	4


	//----- nvinfo : EIATTR_CUDA_API_VERSION
	.align		4
        /*0000*/ 	.byte	0x04, 0x37
        /*0002*/ 	.short	(.L_8 - .L_7)
.L_7:
        /*0004*/ 	.word	0x00000082


	//----- nvinfo : EIATTR_SPARSE_MMA_MASK
	.align		4
.L_8:
        /*0008*/ 	.byte	0x03, 0x50
        /*000a*/ 	.short	0x0000


	//----- nvinfo : EIATTR_MAXREG_COUNT
	.align		4
        /*000c*/ 	.byte	0x03, 0x1b
        /*000e*/ 	.short	0x00ff


	//----- nvinfo : EIATTR_EXTERNS
	.align		4
        /*0010*/ 	.byte	0x04, 0x0f
        /*0012*/ 	.short	(.L_10 - .L_9)


	//   ....[0]....
	.align		4
.L_9:
        /*0014*/ 	.word	index@(vprintf)


	//----- nvinfo : EIATTR_MERCURY_ISA_VERSION
	.align		4
.L_10:
        /*0018*/ 	.byte	0x03, 0x5f
        /*001a*/ 	.short	0x0101


	//----- nvinfo : EIATTR_VRC_CTA_INIT_COUNT
	.align		4
        /*001c*/ 	.byte	0x02, 0x4a
	.zero		1
	.zero		1


	//----- nvinfo : EIATTR_SYSCALL_OFFSETS
	.align		4
        /*0020*/ 	.byte	0x04, 0x46
        /*0022*/ 	.short	(.L_12 - .L_11)


	//   ....[0]....
.L_11:
        /*0024*/ 	.word	0x00000170


	//----- nvinfo : EIATTR_EXIT_INSTR_OFFSETS
	.align		4
.L_12:
        /*0028*/ 	.byte	0x04, 0x1c
        /*002a*/ 	.short	(.L_14 - .L_13)


	//   ....[0]....
.L_13:
        /*002c*/ 	.word	0x00000180


	//----- nvinfo : EIATTR_SW_WAR
	.align		4
.L_14:
        /*0030*/ 	.byte	0x04, 0x36
        /*0032*/ 	.short	(.L_16 - .L_15)
.L_15:
        /*0034*/ 	.word	0x00000008
.L_16:


//--------------------- .nv.callgraph             --------------------------
	.section	.nv.callgraph,"",@"SHT_CUDA_CALLGRAPH"
	.align	4
	.sectionentsize	8
	.align		4
        /*0000*/ 	.word	0x00000000
	.align		4
        /*0004*/ 	.word	0xffffffff
	.align		4
        /*0008*/ 	.word	index@(_Z13print_detailsv)
	.align		4
        /*000c*/ 	.word	index@(vprintf)
	.align		4
        /*0010*/ 	.word	0x00000000
	.align		4
        /*0014*/ 	.word	0xfffffffe
	.align		4
        /*0018*/ 	.word	0x00000000
	.align		4
        /*001c*/ 	.word	0xfffffffd
	.align		4
        /*0020*/ 	.word	0x00000000
	.align		4
        /*0024*/ 	.word	0xfffffffc


//--------------------- .nv.constant4             --------------------------
	.section	.nv.constant4,"a",@progbits
	.align	8
	.align		8
.nv.constant4:
        /*0000*/ 	.dword	vprintf
	.align		8
        /*0008*/ 	.dword	$str


//--------------------- .text._Z13print_detailsv  --------------------------
	.section	.text._Z13print_detailsv,"ax",@progbits
	.align	128
        .global         _Z13print_detailsv
        .type           _Z13print_detailsv,@function
        .size           _Z13print_detailsv,(.L_x_2 - _Z13print_detailsv)
        .other          _Z13print_detailsv,@"STO_CUDA_ENTRY STV_DEFAULT"
_Z13print_detailsv:
.text._Z13print_detailsv:
[----:B------:R-:W0:Y:S01]  /*0000*/  LDC R1, c[0x0][0x37c] ;  /* 0x0000df00ff017b82 */ /* 0x000e220000000800 */
[----:B------:R-:W1:Y:S01]  /*0010*/  S2R R10, SR_CTAID.Y ;  /* 0x00000000000a7919 */ /* 0x000e620000002600 */
[----:B------:R-:W2:Y:S01]  /*0020*/  LDCU UR5, c[0x0][0x2fc] ;  /* 0x00005f80ff0577ac */ /* 0x000ea20008000800 */
[----:B0-----:R-:W-:Y:S01]  /*0030*/  VIADD R1, R1, 0xffffffe8 ;  /* 0xffffffe801017836 */ /* 0x001fe20000000000 */
[----:B------:R-:W-:Y:S01]  /*0040*/  MOV R0, 0x0 ;  /* 0x0000000000007802 */ /* 0x000fe20000000f00 */
[----:B------:R-:W1:Y:S01]  /*0050*/  S2R R13, SR_CTAID.X ;  /* 0x00000000000d7919 */ /* 0x000e620000002500 */
[----:B------:R-:W1:Y:S02]  /*0060*/  LDCU UR4, c[0x0][0x370] ;  /* 0x00006e00ff0477ac */ /* 0x000e640008000800 */
[----:B------:R0:W3:Y:S01]  /*0070*/  LDC.64 R8, c[0x4][R0] ;  /* 0x0100000000087b82 */ /* 0x0000e20000000a00 */
[----:B------:R-:W4:Y:S01]  /*0080*/  S2R R12, SR_TID.X ;  /* 0x00000000000c7919 */ /* 0x000f220000002100 */
[----:B------:R-:W5:Y:S01]  /*0090*/  LDCU UR6, c[0x0][0x360] ;  /* 0x00006c00ff0677ac */ /* 0x000f620008000800 */
[----:B-1----:R-:W-:Y:S01]  /*00a0*/  IMAD R3, R10, UR4, R13 ;  /* 0x000000040a037c24 */ /* 0x002fe2000f8e020d */
[----:B------:R-:W1:Y:S01]  /*00b0*/  LDCU UR4, c[0x0][0x2f8] ;  /* 0x00005f00ff0477ac */ /* 0x000e620008000800 */
[----:B----4-:R-:W-:-:S02]  /*00c0*/  SHF.R.U32.HI R2, RZ, 0x5, R12 ;  /* 0x00000005ff027819 */ /* 0x010fc4000001160c */
[----:B-----5:R-:W-:Y:S01]  /*00d0*/  IMAD R11, R3, UR6, R12 ;  /* 0x00000006030b7c24 */ /* 0x020fe2000f8e020c */
[----:B------:R0:W-:Y:S01]  /*00e0*/  STL.64 [R1], R12 ;  /* 0x0000000c01007387 */ /* 0x0001e20000100a00 */
[----:B------:R-:W4:Y:S03]  /*00f0*/  LDCU.64 UR6, c[0x4][0x8] ;  /* 0x01000100ff0677ac */ /* 0x000f260008000a00 */
[----:B------:R0:W-:Y:S04]  /*0100*/  STL.64 [R1+0x10], R2 ;  /* 0x0000100201007387 */ /* 0x0001e80000100a00 */
[----:B------:R0:W-:Y:S01]  /*0110*/  STL.64 [R1+0x8], R10 ;  /* 0x0000080a01007387 */ /* 0x0001e20000100a00 */
[----:B-1----:R-:W-:-:S05]  /*0120*/  IADD3 R6, P0, PT, R1, UR4, RZ ;  /* 0x0000000401067c10 */ /* 0x002fca000ff1e0ff */
[----:B--2---:R-:W-:Y:S01]  /*0130*/  IMAD.X R7, RZ, RZ, UR5, P0 ;  /* 0x00000005ff077e24 */ /* 0x004fe200080e06ff */
[----:B----4-:R-:W-:Y:S01]  /*0140*/  MOV R5, UR7 ;  /* 0x0000000700057c02 */ /* 0x010fe20008000f00 */
[----:B0--3--:R-:W-:-:S07]  /*0150*/  IMAD.U32 R4, RZ, RZ, UR6 ;  /* 0x00000006ff047e24 */ /* 0x009fce000f8e00ff */
[----:B------:R-:W-:-:S07]  /*0160*/  LEPC R20, `(.L_x_0) ;  /* 0x000000001014794e */ /* 0x000fce0000000000 */
[----:B------:R-:W-:Y:S05]  /*0170*/  CALL.ABS.NOINC R8 ;  /* 0x0000000008007343 */ /* 0x000fea0003c00000 */
.L_x_0:
[----:B------:R-:W-:Y:S05]  /*0180*/  EXIT ;  /* 0x000000000000794d */ /* 0x000fea0003800000 */
.L_x_1:
[----:B------:R-:W-:-:S00]  /*0190*/  BRA `(.L_x_1) ;  /* 0xfffffffc00fc7947 */ /* 0x000fc0000383ffff */
[----:B------:R-:W-:-:S00]  /*01a0*/  NOP ;  /* 0x0000000000007918 */ /* 0x000fc00000000000 */
        /* <DEDUP_REMOVED lines=13> */
.L_x_2:


//--------------------- .nv.global.init           --------------------------
	.section	.nv.global.init,"aw",@progbits
.nv.global.init:
	.type		$str,@object
	.size		$str,(.L_0 - $str)
$str:
        /*0000*/ 	.byte	0x74, 0x69, 0x64, 0x20, 0x3a, 0x20, 0x25, 0x64, 0x2c, 0x20, 0x62, 0x69, 0x64, 0x2e, 0x78, 0x20
        /*0010*/ 	.byte	0x3a, 0x20, 0x25, 0x20, 0x64, 0x2c, 0x20, 0x62, 0x69, 0x64, 0x2e, 0x79, 0x20, 0x3a, 0x20, 0x25
        /*0020*/ 	.byte	0x64, 0x2c, 0x20, 0x67, 0x69, 0x64, 0x20, 0x3a, 0x20, 0x25, 0x64, 0x2c, 0x20, 0x77, 0x72, 0x61
        /*0030*/ 	.byte	0x70, 0x5f, 0x69, 0x64, 0x20, 0x3a, 0x20, 0x25, 0x64, 0x2c, 0x20, 0x67, 0x62, 0x69, 0x64, 0x2e
        /*0040*/ 	.byte	0x79, 0x20, 0x3a, 0x20, 0x25, 0x64, 0x20, 0x0a, 0x00
.L_0:


//--------------------- .nv.shared.reserved.0     --------------------------
	.section	.nv.shared.reserved.0,"aw",@nobits
	.weak		__nv_reservedSMEM_offset_0_alias
	.size		__nv_reservedSMEM_offset_0_alias, 0, 64
	.other		__nv_reservedSMEM_offset_0_alias,@"STO_CUDA_RESERVED_SHARED STV_DEFAULT"
__nv_reservedSMEM_offset_0_alias:
	.zero		0
	.zero		64


//--------------------- .nv.constant0._Z13print_detailsv --------------------------
	.section	.nv.constant0._Z13print_detailsv,"a",@progbits
	.sectionflags	@""
	.align	4
.nv.constant0._Z13print_detailsv:
	.zero		896


//--------------------- SYMBOLS --------------------------

	.type		.nv.reservedSmem.offset0,@object
	.size		.nv.reservedSmem.offset0,0x4
	.type		vprintf,@function
